	.headerflags	@"EF_CUDA_TEXMODE_UNIFIED EF_CUDA_64BIT_ADDRESS EF_CUDA_ACCELERATORS EF_CUDA_SM90 EF_CUDA_VIRTUAL_SM(EF_CUDA_SM90)"
	.elftype	@"ET_EXEC"


//--------------------- .nv.info                  --------------------------
	.section	.nv.info,"",@"SHT_CUDA_INFO"
	.align	4


	//----- nvinfo : EIATTR_REGCOUNT
	.align		4
        /*0000*/ 	.byte	0x04, 0x2f
        /*0002*/ 	.short	(.L_1 - .L_0)
	.align		4
.L_0:
        /*0004*/ 	.word	index@(triton_poi_fused__to_copy_add_arange_mul_32)
        /*0008*/ 	.word	0x00000008


	//----- nvinfo : EIATTR_MIN_STACK_SIZE
	.align		4
.L_1:
        /*000c*/ 	.byte	0x04, 0x12
        /*000e*/ 	.short	(.L_3 - .L_2)
	.align		4
.L_2:
        /*0010*/ 	.word	index@(triton_poi_fused__to_copy_add_arange_mul_32)
        /*0014*/ 	.word	0x00000000


	//----- nvinfo : EIATTR_FRAME_SIZE
	.align		4
.L_3:
        /*0018*/ 	.byte	0x04, 0x11
        /*001a*/ 	.short	(.L_5 - .L_4)
	.align		4
.L_4:
        /*001c*/ 	.word	index@(triton_poi_fused__to_copy_add_arange_mul_32)
        /*0020*/ 	.word	0x00000000


	//----- nvinfo : EIATTR_MIN_STACK_SIZE
	.align		4
.L_5:
        /*0024*/ 	.byte	0x04, 0x12
        /*0026*/ 	.short	(.L_7 - .L_6)
	.align		4
.L_6:
        /*0028*/ 	.word	index@(triton_poi_fused__to_copy_add_arange_mul_32)
        /*002c*/ 	.word	0x00000000
.L_7:


//--------------------- .nv.info.triton_poi_fused__to_copy_add_arange_mul_32 --------------------------
	.section	.nv.info.triton_poi_fused__to_copy_add_arange_mul_32,"",@"SHT_CUDA_INFO"
	.sectionflags	@""
	.align	4


	//----- nvinfo : EIATTR_CUDA_API_VERSION
	.align		4
        /*0000*/ 	.byte	0x04, 0x37
        /*0002*/ 	.short	(.L_9 - .L_8)
.L_8:
        /*0004*/ 	.word	0x0000007c


	//----- nvinfo : EIATTR_KPARAM_INFO
	.align		4
.L_9:
        /*0008*/ 	.byte	0x04, 0x17
        /*000a*/ 	.short	(.L_11 - .L_10)
.L_10:
        /*000c*/ 	.word	0x00000000
        /*0010*/ 	.short	0x0001
        /*0012*/ 	.short	0x0008
        /*0014*/ 	.byte	0x00, 0xf0, 0x11, 0x00


	//----- nvinfo : EIATTR_KPARAM_INFO
	.align		4
.L_11:
        /*0018*/ 	.byte	0x04, 0x17
        /*001a*/ 	.short	(.L_13 - .L_12)
.L_12:
        /*001c*/ 	.word	0x00000000
        /*0020*/ 	.short	0x0000
        /*0022*/ 	.short	0x0000
        /*0024*/ 	.byte	0x00, 0xf4, 0x21, 0x00


	//----- nvinfo : EIATTR_SPARSE_MMA_MASK
	.align		4
.L_13:
        /*0028*/ 	.byte	0x03, 0x50
        /*002a*/ 	.short	0x0000


	//----- nvinfo : EIATTR_MAXREG_COUNT
	.align		4
        /*002c*/ 	.byte	0x03, 0x1b
        /*002e*/ 	.short	0x00ff


	//----- nvinfo : EIATTR_EXIT_INSTR_OFFSETS
	.align		4
        /*0030*/ 	.byte	0x04, 0x1c
        /*0032*/ 	.short	(.L_15 - .L_14)


	//   ....[0]....
.L_14:
        /*0034*/ 	.word	0x000000c0


	//   ....[1]....
        /*0038*/ 	.word	0x000000f0


	//----- nvinfo : EIATTR_REQNTID
	.align		4
.L_15:
        /*003c*/ 	.byte	0x04, 0x10
        /*003e*/ 	.short	(.L_17 - .L_16)
.L_16:
        /*0040*/ 	.word	0x00000020
        /*0044*/ 	.word	0x00000001
        /*0048*/ 	.word	0x00000001


	//----- nvinfo : EIATTR_CBANK_PARAM_SIZE
	.align		4
.L_17:
        /*004c*/ 	.byte	0x03, 0x19
        /*004e*/ 	.short	0x000c


	//----- nvinfo : EIATTR_PARAM_CBANK
	.align		4
        /*0050*/ 	.byte	0x04, 0x0a
        /*0052*/ 	.short	(.L_19 - .L_18)
	.align		4
.L_18:
        /*0054*/ 	.word	index@(.nv.constant0.triton_poi_fused__to_copy_add_arange_mul_32)
        /*0058*/ 	.short	0x0210
        /*005a*/ 	.short	0x000c


	//----- nvinfo : EIATTR_SW_WAR
	.align		4
.L_19:
        /*005c*/ 	.byte	0x04, 0x36
        /*005e*/ 	.short	(.L_21 - .L_20)
.L_20:
        /*0060*/ 	.word	0x00000008
.L_21:


//--------------------- .nv.callgraph             --------------------------
	.section	.nv.callgraph,"",@"SHT_CUDA_CALLGRAPH"
	.align	4
	.sectionentsize	8
	.align		4
        /*0000*/ 	.word	0x00000000
	.align		4
        /*0004*/ 	.word	0xffffffff
	.align		4
        /*0008*/ 	.word	0x00000000
	.align		4
        /*000c*/ 	.word	0xfffffffe
	.align		4
        /*0010*/ 	.word	0x00000000
	.align		4
        /*0014*/ 	.word	0xfffffffd
	.align		4
        /*0018*/ 	.word	0x00000000
	.align		4
        /*001c*/ 	.word	0xfffffffc


//--------------------- .text.triton_poi_fused__to_copy_add_arange_mul_32 --------------------------
	.section	.text.triton_poi_fused__to_copy_add_arange_mul_32,"ax",@progbits
	.align	128
        .global         triton_poi_fused__to_copy_add_arange_mul_32
        .type           triton_poi_fused__to_copy_add_arange_mul_32,@function
        .size           triton_poi_fused__to_copy_add_arange_mul_32,(.L_x_1 - triton_poi_fused__to_copy_add_arange_mul_32)
        .other          triton_poi_fused__to_copy_add_arange_mul_32,@"STO_CUDA_ENTRY STV_DEFAULT"
triton_poi_fused__to_copy_add_arange_mul_32:
.text.triton_poi_fused__to_copy_add_arange_mul_32:
[----:B------:R-:W0:Y:S02]  /*0000*/  LDC R1, c[0x0][0x28] ;  /* 0x00000a00ff017b82 */ /* 0x000e240000000800 */
[----:B------:R-:W1:Y:S01]  /*0010*/  S2R R0, SR_TID.X ;  /* 0x0000000000007919 */ /* 0x000e620000002100 */
[----:B------:R-:W2:Y:S01]  /*0020*/  LDC.64 R2, c[0x0][0x210] ;  /* 0x00008400ff027b82 */ /* 0x000ea20000000a00 */
[----:B------:R-:W3:Y:S01]  /*0030*/  S2R R5, SR_CTAID.X ;  /* 0x0000000000057919 */ /* 0x000ee20000002500 */
[----:B-1----:R-:W-:-:S05]  /*0040*/  LOP3.LUT R0, R0, 0x1f, RZ, 0xc0, !PT ;  /* 0x0000001f00007812 */ /* 0x002fca00078ec0ff */
[----:B---3--:R-:W-:-:S04]  /*0050*/  IMAD R5, R5, 0x20, R0 ;  /* 0x0000002005057824 */ /* 0x008fc800078e0200 */
[C---:B--2---:R-:W-:Y:S01]  /*0060*/  IMAD.WIDE R2, R5.reuse, 0x8, R2 ;  /* 0x0000000805027825 */ /* 0x044fe200078e0202 */
[----:B------:R-:W-:Y:S02]  /*0070*/  I2FP.F32.S32 R0, R5 ;  /* 0x0000000500007245 */ /* 0x000fe40000201400 */
[----:B------:R-:W-:-:S03]  /*0080*/  ISETP.GE.AND P0, PT, R5, 0x20, PT ;  /* 0x000000200500780c */ /* 0x000fc60003f06270 */
[----:B------:R-:W-:-:S04]  /*0090*/  FMUL R0, R0, 0.5 ;  /* 0x3f00000000007820 */ /* 0x000fc80000400000 */
[----:B------:R-:W1:Y:S02]  /*00a0*/  F2I.TRUNC.NTZ R4, R0 ;  /* 0x0000000000047305 */ /* 0x000e64000020f100 */
[----:B-1----:R-:W-:-:S04]  /*00b0*/  SHF.R.S32.HI R5, RZ, 0x1f, R4 ;  /* 0x0000001fff057819 */ /* 0x002fc80000011404 */
[----:B------:R-:W-:Y:S05]  /*00c0*/  @P0 EXIT ;  /* 0x000000000000094d */ /* 0x000fea0003800000 */
[----:B------:R-:W-:Y:S02]  /*00d0*/  ULDC.64 UR4, c[0x0][0x208] ;  /* 0x0000820000047ab9 */ /* 0x000fe40000000a00 */
[----:B------:R-:W-:Y:S01]  /*00e0*/  STG.E.64 desc[UR4][R2.64], R4 ;  /* 0x0000000402007986 */ /* 0x000fe2000c101b04 */
[----:B------:R-:W-:Y:S05]  /*00f0*/  EXIT ;  /* 0x000000000000794d */ /* 0x000fea0003800000 */
.L_x_0:
[----:B------:R-:W-:-:S00]  /*0100*/  BRA `(.L_x_0) ;  /* 0xfffffffc00fc7947 */ /* 0x000fc0000383ffff */
[----:B------:R-:W-:-:S00]  /*0110*/  NOP ;  /* 0x0000000000007918 */ /* 0x000fc00000000000 */
        /* <DEDUP_REMOVED lines=14> */
.L_x_1:


//--------------------- .nv.constant0.triton_poi_fused__to_copy_add_arange_mul_32 --------------------------
	.section	.nv.constant0.triton_poi_fused__to_copy_add_arange_mul_32,"a",@progbits
	.sectionflags	@""
	.align	4
.nv.constant0.triton_poi_fused__to_copy_add_arange_mul_32:
	.zero		540
